//
// Generated by NVIDIA NVVM Compiler
//
// Compiler Build ID: CL-36424714
// Cuda compilation tools, release 13.0, V13.0.88
// Based on NVVM 20.0.0
//

.version 9.0
.target sm_100
.address_size 64

	// .globl	_Z21convertRgb2GrayKernelPhiiS_

.visible .entry _Z21convertRgb2GrayKernelPhiiS_(
	.param .u64 .ptr .align 1 _Z21convertRgb2GrayKernelPhiiS__param_0,
	.param .u32 _Z21convertRgb2GrayKernelPhiiS__param_1,
	.param .u32 _Z21convertRgb2GrayKernelPhiiS__param_2,
	.param .u64 .ptr .align 1 _Z21convertRgb2GrayKernelPhiiS__param_3
)
{
	.reg .pred 	%p<4>;
	.reg .b16 	%rs<4>;
	.reg .b32 	%r<14>;
	.reg .b32 	%f<7>;
	.reg .b64 	%rd<9>;

	ld.param.u64 	%rd1, [_Z21convertRgb2GrayKernelPhiiS__param_0];
	ld.param.u32 	%r3, [_Z21convertRgb2GrayKernelPhiiS__param_1];
	ld.param.u32 	%r4, [_Z21convertRgb2GrayKernelPhiiS__param_2];
	ld.param.u64 	%rd2, [_Z21convertRgb2GrayKernelPhiiS__param_3];
	mov.u32 	%r5, %ctaid.y;
	mov.u32 	%r6, %ntid.y;
	mov.u32 	%r7, %tid.y;
	mad.lo.s32 	%r1, %r5, %r6, %r7;
	mov.u32 	%r8, %ctaid.x;
	mov.u32 	%r9, %ntid.x;
	mov.u32 	%r10, %tid.x;
	mad.lo.s32 	%r2, %r8, %r9, %r10;
	setp.ge.s32 	%p1, %r1, %r4;
	setp.ge.s32 	%p2, %r2, %r3;
	or.pred  	%p3, %p2, %p1;
	@%p3 bra 	$L__BB0_2;
	cvta.to.global.u64 	%rd3, %rd1;
	cvta.to.global.u64 	%rd4, %rd2;
	mad.lo.s32 	%r11, %r3, %r1, %r2;
	mul.lo.s32 	%r12, %r11, 3;
	cvt.s64.s32 	%rd5, %r12;
	add.s64 	%rd6, %rd3, %rd5;
	ld.global.u8 	%rs1, [%rd6];
	ld.global.u8 	%rs2, [%rd6+1];
	ld.global.u8 	%rs3, [%rd6+2];
	cvt.rn.f32.u16 	%f1, %rs1;
	cvt.rn.f32.u16 	%f2, %rs2;
	mul.f32 	%f3, %f2, 0f3F1645A2;
	fma.rn.f32 	%f4, %f1, 0f3E991687, %f3;
	cvt.rn.f32.u16 	%f5, %rs3;
	fma.rn.f32 	%f6, %f5, 0f3DE978D5, %f4;
	cvt.rzi.u32.f32 	%r13, %f6;
	cvt.s64.s32 	%rd7, %r11;
	add.s64 	%rd8, %rd4, %rd7;
	st.global.u8 	[%rd8], %r13;
$L__BB0_2:
	ret;

}


// ===== COMPILED SASS (sm_100) =====

	.target	sm_100

	.elftype	@"ET_EXEC"


//--------------------- .note.nv.tkinfo           --------------------------
	.section	.note.nv.tkinfo,"",@"SHT_NOTE"
	.sectionflags	@"SHF_NOTE_NV_TKINFO"
	.tkinfo
        /*0018*/ 	.word	0x00000002
        /*0030*/ 	.string	""
        /*0030*/ 	.string	"ptxas"
        /*0030*/ 	.string	"Cuda compilation tools, release 13.0, V13.0.88"
        /*0030*/ 	.string	"Build cuda_13.0.r13.0/compiler.36424714_0"
        /*0030*/ 	.string	"-arch sm_100 -m 64 "



//--------------------- .note.nv.cuinfo           --------------------------
	.section	.note.nv.cuinfo,"",@"SHT_NOTE"
	.sectionflags	@"SHF_NOTE_NV_CUINFO"
        /*0018*/ 	.short	0x0002
        /*001a*/ 	.short	0x0064
        /*001c*/ 	.short	0x0082
	.zero		2


//--------------------- .nv.info                  --------------------------
	.section	.nv.info,"",@"SHT_CUDA_INFO"
	.align	4


	//----- nvinfo : EIATTR_REGCOUNT
	.align		4
        /*0000*/ 	.byte	0x04, 0x2f
        /*0002*/ 	.short	(.L_1 - .L_0)
	.align		4
.L_0:
        /*0004*/ 	.word	index@(_Z21convertRgb2GrayKernelPhiiS_)
        /*0008*/ 	.word	0x0000000a


	//----- nvinfo : EIATTR_FRAME_SIZE
	.align		4
.L_1:
        /*000c*/ 	.byte	0x04, 0x11
        /*000e*/ 	.short	(.L_3 - .L_2)
	.align		4
.L_2:
        /*0010*/ 	.word	index@(_Z21convertRgb2GrayKernelPhiiS_)
        /*0014*/ 	.word	0x00000000


	//----- nvinfo : EIATTR_MIN_STACK_SIZE
	.align		4
.L_3:
        /*0018*/ 	.byte	0x04, 0x12
        /*001a*/ 	.short	(.L_5 - .L_4)
	.align		4
.L_4:
        /*001c*/ 	.word	index@(_Z21convertRgb2GrayKernelPhiiS_)
        /*0020*/ 	.word	0x00000000
.L_5:


//--------------------- .nv.compat                --------------------------
	.section	.nv.compat,"",@"SHT_CUDA_COMPAT_INFO"
	.align	4
        /*0000*/ 	.byte	0x02, 0x09, 0x00, 0x00, 0x02, 0x02, 0x01, 0x00, 0x02, 0x05, 0x05, 0x00, 0x03, 0x07, 0x01, 0x01
        /*0010*/ 	.byte	0x02, 0x03, 0x00, 0x00, 0x02, 0x06, 0x01, 0x00, 0x04, 0x0b, 0x08, 0x00, 0x09, 0x00, 0x00, 0x00
        /*0020*/ 	.byte	0x00, 0x00, 0x00, 0x00


//--------------------- .nv.info._Z21convertRgb2GrayKernelPhiiS_ --------------------------
	.section	.nv.info._Z21convertRgb2GrayKernelPhiiS_,"",@"SHT_CUDA_INFO"
	.sectionflags	@""
	.align	4


	//----- nvinfo : EIATTR_CUDA_API_VERSION
	.align		4
        /*0000*/ 	.byte	0x04, 0x37
        /*0002*/ 	.short	(.L_7 - .L_6)
.L_6:
        /*0004*/ 	.word	0x00000082


	//----- nvinfo : EIATTR_KPARAM_INFO
	.align		4
.L_7:
        /*0008*/ 	.byte	0x04, 0x17
        /*000a*/ 	.short	(.L_9 - .L_8)
.L_8:
        /*000c*/ 	.word	0x00000000
        /*0010*/ 	.short	0x0003
        /*0012*/ 	.short	0x0010
        /*0014*/ 	.byte	0x00, 0xf5, 0x21, 0x00


	//----- nvinfo : EIATTR_KPARAM_INFO
	.align		4
.L_9:
        /*0018*/ 	.byte	0x04, 0x17
        /*001a*/ 	.short	(.L_11 - .L_10)
.L_10:
        /*001c*/ 	.word	0x00000000
        /*0020*/ 	.short	0x0002
        /*0022*/ 	.short	0x000c
        /*0024*/ 	.byte	0x00, 0xf0, 0x11, 0x00


	//----- nvinfo : EIATTR_KPARAM_INFO
	.align		4
.L_11:
        /*0028*/ 	.byte	0x04, 0x17
        /*002a*/ 	.short	(.L_13 - .L_12)
.L_12:
        /*002c*/ 	.word	0x00000000
        /*0030*/ 	.short	0x0001
        /*0032*/ 	.short	0x0008
        /*0034*/ 	.byte	0x00, 0xf0, 0x11, 0x00


	//----- nvinfo : EIATTR_KPARAM_INFO
	.align		4
.L_13:
        /*0038*/ 	.byte	0x04, 0x17
        /*003a*/ 	.short	(.L_15 - .L_14)
.L_14:
        /*003c*/ 	.word	0x00000000
        /*0040*/ 	.short	0x0000
        /*0042*/ 	.short	0x0000
        /*0044*/ 	.byte	0x00, 0xf5, 0x21, 0x00


	//----- nvinfo : EIATTR_SPARSE_MMA_MASK
	.align		4
.L_15:
        /*0048*/ 	.byte	0x03, 0x50
        /*004a*/ 	.short	0x0000


	//----- nvinfo : EIATTR_MAXREG_COUNT
	.align		4
        /*004c*/ 	.byte	0x03, 0x1b
        /*004e*/ 	.short	0x00ff


	//----- nvinfo : EIATTR_MERCURY_ISA_VERSION
	.align		4
        /*0050*/ 	.byte	0x03, 0x5f
        /*0052*/ 	.short	0x0101


	//----- nvinfo : EIATTR_VRC_CTA_INIT_COUNT
	.align		4
        /*0054*/ 	.byte	0x02, 0x4a
	.zero		1
	.zero		1


	//----- nvinfo : EIATTR_EXIT_INSTR_OFFSETS
	.align		4
        /*0058*/ 	.byte	0x04, 0x1c
        /*005a*/ 	.short	(.L_17 - .L_16)


	//   ....[0]....
.L_16:
        /*005c*/ 	.word	0x000000c0


	//   ....[1]....
        /*0060*/ 	.word	0x00000210


	//----- nvinfo : EIATTR_CBANK_PARAM_SIZE
	.align		4
.L_17:
        /*0064*/ 	.byte	0x03, 0x19
        /*0066*/ 	.short	0x0018


	//----- nvinfo : EIATTR_PARAM_CBANK
	.align		4
        /*0068*/ 	.byte	0x04, 0x0a
        /*006a*/ 	.short	(.L_19 - .L_18)
	.align		4
.L_18:
        /*006c*/ 	.word	index@(.nv.constant0._Z21convertRgb2GrayKernelPhiiS_)
        /*0070*/ 	.short	0x0380
        /*0072*/ 	.short	0x0018


	//----- nvinfo : EIATTR_SW_WAR
	.align		4
.L_19:
        /*0074*/ 	.byte	0x04, 0x36
        /*0076*/ 	.short	(.L_21 - .L_20)
.L_20:
        /*0078*/ 	.word	0x00000008
.L_21:


//--------------------- .nv.callgraph             --------------------------
	.section	.nv.callgraph,"",@"SHT_CUDA_CALLGRAPH"
	.align	4
	.sectionentsize	8
	.align		4
        /*0000*/ 	.word	0x00000000
	.align		4
        /*0004*/ 	.word	0xffffffff
	.align		4
        /*0008*/ 	.word	0x00000000
	.align		4
        /*000c*/ 	.word	0xfffffffe
	.align		4
        /*0010*/ 	.word	0x00000000
	.align		4
        /*0014*/ 	.word	0xfffffffd
	.align		4
        /*0018*/ 	.word	0x00000000
	.align		4
        /*001c*/ 	.word	0xfffffffc


//--------------------- .text._Z21convertRgb2GrayKernelPhiiS_ --------------------------
	.section	.text._Z21convertRgb2GrayKernelPhiiS_,"ax",@progbits
	.align	128
        .global         _Z21convertRgb2GrayKernelPhiiS_
        .type           _Z21convertRgb2GrayKernelPhiiS_,@function
        .size           _Z21convertRgb2GrayKernelPhiiS_,(.L_x_1 - _Z21convertRgb2GrayKernelPhiiS_)
        .other          _Z21convertRgb2GrayKernelPhiiS_,@"STO_CUDA_ENTRY STV_DEFAULT"
_Z21convertRgb2GrayKernelPhiiS_:
.text._Z21convertRgb2GrayKernelPhiiS_:
[----:B------:R-:W-:Y:S01]  /*0000*/  LDC R1, c[0x0][0x37c] ;  /* 0x0000df00ff017b82 */ /* 0x000fe20000000800 */
[----:B------:R-:W0:Y:S07]  /*0010*/  S2R R3, SR_TID.Y ;  /* 0x0000000000037919 */ /* 0x000e2e0000002200 */
[----:B------:R-:W0:Y:S01]  /*0020*/  S2UR UR4, SR_CTAID.Y ;  /* 0x00000000000479c3 */ /* 0x000e220000002600 */
[----:B------:R-:W1:Y:S01]  /*0030*/  LDCU.64 UR6, c[0x0][0x388] ;  /* 0x00007100ff0677ac */ /* 0x000e620008000a00 */
[----:B------:R-:W2:Y:S06]  /*0040*/  S2R R5, SR_TID.X ;  /* 0x0000000000057919 */ /* 0x000eac0000002100 */
[----:B------:R-:W0:Y:S08]  /*0050*/  LDC R0, c[0x0][0x364] ;  /* 0x0000d900ff007b82 */ /* 0x000e300000000800 */
[----:B------:R-:W2:Y:S08]  /*0060*/  S2UR UR5, SR_CTAID.X ;  /* 0x00000000000579c3 */ /* 0x000eb00000002500 */
[----:B------:R-:W2:Y:S01]  /*0070*/  LDC R2, c[0x0][0x360] ;  /* 0x0000d800ff027b82 */ /* 0x000ea20000000800 */
[----:B0-----:R-:W-:-:S05]  /*0080*/  IMAD R0, R0, UR4, R3 ;  /* 0x0000000400007c24 */ /* 0x001fca000f8e0203 */
[----:B-1----:R-:W-:Y:S01]  /*0090*/  ISETP.GE.AND P0, PT, R0, UR7, PT ;  /* 0x0000000700007c0c */ /* 0x002fe2000bf06270 */
[----:B--2---:R-:W-:-:S05]  /*00a0*/  IMAD R3, R2, UR5, R5 ;  /* 0x0000000502037c24 */ /* 0x004fca000f8e0205 */
[----:B------:R-:W-:-:S13]  /*00b0*/  ISETP.GE.OR P0, PT, R3, UR6, P0 ;  /* 0x0000000603007c0c */ /* 0x000fda0008706670 */
[----:B------:R-:W-:Y:S05]  /*00c0*/  @P0 EXIT ;  /* 0x000000000000094d */ /* 0x000fea0003800000 */
[----:B------:R-:W0:Y:S01]  /*00d0*/  LDCU.64 UR8, c[0x0][0x380] ;  /* 0x00007000ff0877ac */ /* 0x000e220008000a00 */
[----:B------:R-:W-:Y:S01]  /*00e0*/  IMAD R0, R0, UR6, R3 ;  /* 0x0000000600007c24 */ /* 0x000fe2000f8e0203 */
[----:B------:R-:W1:Y:S03]  /*00f0*/  LDCU.64 UR4, c[0x0][0x358] ;  /* 0x00006b00ff0477ac */ /* 0x000e660008000a00 */
[----:B------:R-:W-:-:S05]  /*0100*/  IMAD R3, R0, 0x3, RZ ;  /* 0x0000000300037824 */ /* 0x000fca00078e02ff */
[----:B0-----:R-:W-:-:S04]  /*0110*/  IADD3 R2, P0, PT, R3, UR8, RZ ;  /* 0x0000000803027c10 */ /* 0x001fc8000ff1e0ff */
[----:B------:R-:W-:Y:S01]  /*0120*/  LEA.HI.X.SX32 R3, R3, UR9, 0x1, P0 ;  /* 0x0000000903037c11 */ /* 0x000fe200080f0eff */
[----:B------:R-:W0:Y:S04]  /*0130*/  LDCU.64 UR8, c[0x0][0x390] ;  /* 0x00007200ff0877ac */ /* 0x000e280008000a00 */
[----:B-1----:R-:W2:Y:S04]  /*0140*/  LDG.E.U8 R5, desc[UR4][R2.64+0x1] ;  /* 0x0000010402057981 */ /* 0x002ea8000c1e1100 */
[----:B------:R-:W3:Y:S04]  /*0150*/  LDG.E.U8 R4, desc[UR4][R2.64] ;  /* 0x0000000402047981 */ /* 0x000ee8000c1e1100 */
[----:B------:R-:W4:Y:S01]  /*0160*/  LDG.E.U8 R6, desc[UR4][R2.64+0x2] ;  /* 0x0000020402067981 */ /* 0x000f22000c1e1100 */
[----:B--2---:R-:W-:-:S02]  /*0170*/  I2FP.F32.U32 R5, R5 ;  /* 0x0000000500057245 */ /* 0x004fc40000201000 */
[----:B---3--:R-:W-:-:S03]  /*0180*/  I2FP.F32.U32 R4, R4 ;  /* 0x0000000400047245 */ /* 0x008fc60000201000 */
[----:B------:R-:W-:Y:S01]  /*0190*/  FMUL R5, R5, 0.58700001239776611328 ;  /* 0x3f1645a205057820 */ /* 0x000fe20000400000 */
[----:B----4-:R-:W-:-:S03]  /*01a0*/  I2FP.F32.U32 R7, R6 ;  /* 0x0000000600077245 */ /* 0x010fc60000201000 */
[----:B------:R-:W-:-:S04]  /*01b0*/  FFMA R4, R4, 0.29899999499320983887, R5 ;  /* 0x3e99168704047823 */ /* 0x000fc80000000005 */
[----:B------:R-:W-:Y:S01]  /*01c0*/  FFMA R7, R7, 0.11400000005960464478, R4 ;  /* 0x3de978d507077823 */ /* 0x000fe20000000004 */
[----:B0-----:R-:W-:-:S04]  /*01d0*/  IADD3 R4, P0, PT, R0, UR8, RZ ;  /* 0x0000000800047c10 */ /* 0x001fc8000ff1e0ff */
[----:B------:R-:W-:Y:S01]  /*01e0*/  LEA.HI.X.SX32 R5, R0, UR9, 0x1, P0 ;  /* 0x0000000900057c11 */ /* 0x000fe200080f0eff */
[----:B------:R-:W0:Y:S04]  /*01f0*/  F2I.U32.TRUNC.NTZ R7, R7 ;  /* 0x0000000700077305 */ /* 0x000e28000020f000 */
[----:B0-----:R-:W-:Y:S01]  /*0200*/  STG.E.U8 desc[UR4][R4.64], R7 ;  /* 0x0000000704007986 */ /* 0x001fe2000c101104 */
[----:B------:R-:W-:Y:S05]  /*0210*/  EXIT ;  /* 0x000000000000794d */ /* 0x000fea0003800000 */
.L_x_0:
[----:B------:R-:W-:-:S00]  /*0220*/  BRA `(.L_x_0) ;  /* 0xfffffffc00fc7947 */ /* 0x000fc0000383ffff */
[----:B------:R-:W-:-:S00]  /*0230*/  NOP ;  /* 0x0000000000007918 */ /* 0x000fc00000000000 */
        /* <DEDUP_REMOVED lines=12> */
.L_x_1:


//--------------------- .nv.shared.reserved.0     --------------------------
	.section	.nv.shared.reserved.0,"aw",@nobits
	.weak		__nv_reservedSMEM_offset_0_alias
	.size		__nv_reservedSMEM_offset_0_alias, 0, 64
	.other		__nv_reservedSMEM_offset_0_alias,@"STO_CUDA_RESERVED_SHARED STV_DEFAULT"
__nv_reservedSMEM_offset_0_alias:
	.zero		0
	.zero		64


//--------------------- .nv.constant0._Z21convertRgb2GrayKernelPhiiS_ --------------------------
	.section	.nv.constant0._Z21convertRgb2GrayKernelPhiiS_,"a",@progbits
	.sectionflags	@""
	.align	4
.nv.constant0._Z21convertRgb2GrayKernelPhiiS_:
	.zero		920


//--------------------- SYMBOLS --------------------------

	.type		.nv.reservedSmem.offset0,@object
	.size		.nv.reservedSmem.offset0,0x4
